//
// Generated by NVIDIA NVVM Compiler
//
// Compiler Build ID: CL-36424714
// Cuda compilation tools, release 13.0, V13.0.88
// Based on NVVM 20.0.0
//

.version 9.0
.target sm_100
.address_size 64

	// .globl	_Z11hello_worldv
.extern .func  (.param .b32 func_retval0) vprintf
(
	.param .b64 vprintf_param_0,
	.param .b64 vprintf_param_1
)
;
.global .align 1 .b8 $str[18] = {103, 112, 117, 58, 32, 104, 101, 108, 108, 111, 95, 119, 111, 114, 108, 100, 10};

.visible .entry _Z11hello_worldv()
{
	.reg .b32 	%r<3>;
	.reg .b64 	%rd<3>;

	mov.u64 	%rd1, $str;
	cvta.global.u64 	%rd2, %rd1;
	{ // callseq 0, 0
	.param .b64 param0;
	st.param.b64 	[param0], %rd2;
	.param .b64 param1;
	st.param.b64 	[param1], 0;
	.param .b32 retval0;
	call.uni (retval0), 
	vprintf, 
	(
	param0, 
	param1
	);
	ld.param.b32 	%r1, [retval0];
	} // callseq 0
	ret;

}


// ===== COMPILED SASS (sm_100) =====

	.target	sm_100

	.elftype	@"ET_EXEC"


//--------------------- .note.nv.tkinfo           --------------------------
	.section	.note.nv.tkinfo,"",@"SHT_NOTE"
	.sectionflags	@"SHF_NOTE_NV_TKINFO"
	.tkinfo
        /*0018*/ 	.word	0x00000002
        /*0030*/ 	.string	""
        /*0030*/ 	.string	"ptxas"
        /*0030*/ 	.string	"Cuda compilation tools, release 13.0, V13.0.88"
        /*0030*/ 	.string	"Build cuda_13.0.r13.0/compiler.36424714_0"
        /*0030*/ 	.string	"-arch sm_100 -m 64 "



//--------------------- .note.nv.cuinfo           --------------------------
	.section	.note.nv.cuinfo,"",@"SHT_NOTE"
	.sectionflags	@"SHF_NOTE_NV_CUINFO"
        /*0018*/ 	.short	0x0002
        /*001a*/ 	.short	0x0064
        /*001c*/ 	.short	0x0082
	.zero		2


//--------------------- .nv.info                  --------------------------
	.section	.nv.info,"",@"SHT_CUDA_INFO"
	.align	4


	//----- nvinfo : EIATTR_REGCOUNT
	.align		4
        /*0000*/ 	.byte	0x04, 0x2f
        /*0002*/ 	.short	(.L_2 - .L_1)
	.align		4
.L_1:
        /*0004*/ 	.word	index@(_Z11hello_worldv)
        /*0008*/ 	.word	0x00000018


	//----- nvinfo : EIATTR_FRAME_SIZE
	.align		4
.L_2:
        /*000c*/ 	.byte	0x04, 0x11
        /*000e*/ 	.short	(.L_4 - .L_3)
	.align		4
.L_3:
        /*0010*/ 	.word	index@(_Z11hello_worldv)
        /*0014*/ 	.word	0x00000000


	//----- nvinfo : EIATTR_MIN_STACK_SIZE
	.align		4
.L_4:
        /*0018*/ 	.byte	0x04, 0x12
        /*001a*/ 	.short	(.L_6 - .L_5)
	.align		4
.L_5:
        /*001c*/ 	.word	index@(_Z11hello_worldv)
        /*0020*/ 	.word	0x00000000
.L_6:


//--------------------- .nv.compat                --------------------------
	.section	.nv.compat,"",@"SHT_CUDA_COMPAT_INFO"
	.align	4
        /*0000*/ 	.byte	0x02, 0x09, 0x00, 0x00, 0x02, 0x02, 0x01, 0x00, 0x02, 0x05, 0x05, 0x00, 0x03, 0x07, 0x01, 0x01
        /*0010*/ 	.byte	0x02, 0x03, 0x00, 0x00, 0x02, 0x06, 0x01, 0x00, 0x04, 0x0b, 0x08, 0x00, 0x09, 0x00, 0x00, 0x00
        /*0020*/ 	.byte	0x00, 0x00, 0x00, 0x00


//--------------------- .nv.info._Z11hello_worldv --------------------------
	.section	.nv.info._Z11hello_worldv,"",@"SHT_CUDA_INFO"
	.sectionflags	@""
	.align	4


	//----- nvinfo : EIATTR_CUDA_API_VERSION
	.align		4
        /*0000*/ 	.byte	0x04, 0x37
        /*0002*/ 	.short	(.L_8 - .L_7)
.L_7:
        /*0004*/ 	.word	0x00000082


	//----- nvinfo : EIATTR_SPARSE_MMA_MASK
	.align		4
.L_8:
        /*0008*/ 	.byte	0x03, 0x50
        /*000a*/ 	.short	0x0000


	//----- nvinfo : EIATTR_MAXREG_COUNT
	.align		4
        /*000c*/ 	.byte	0x03, 0x1b
        /*000e*/ 	.short	0x00ff


	//----- nvinfo : EIATTR_EXTERNS
	.align		4
        /*0010*/ 	.byte	0x04, 0x0f
        /*0012*/ 	.short	(.L_10 - .L_9)


	//   ....[0]....
	.align		4
.L_9:
        /*0014*/ 	.word	index@(vprintf)


	//----- nvinfo : EIATTR_MERCURY_ISA_VERSION
	.align		4
.L_10:
        /*0018*/ 	.byte	0x03, 0x5f
        /*001a*/ 	.short	0x0101


	//----- nvinfo : EIATTR_VRC_CTA_INIT_COUNT
	.align		4
        /*001c*/ 	.byte	0x02, 0x4a
	.zero		1
	.zero		1


	//----- nvinfo : EIATTR_SYSCALL_OFFSETS
	.align		4
        /*0020*/ 	.byte	0x04, 0x46
        /*0022*/ 	.short	(.L_12 - .L_11)


	//   ....[0]....
.L_11:
        /*0024*/ 	.word	0x00000080


	//----- nvinfo : EIATTR_EXIT_INSTR_OFFSETS
	.align		4
.L_12:
        /*0028*/ 	.byte	0x04, 0x1c
        /*002a*/ 	.short	(.L_14 - .L_13)


	//   ....[0]....
.L_13:
        /*002c*/ 	.word	0x00000090


	//----- nvinfo : EIATTR_SW_WAR
	.align		4
.L_14:
        /*0030*/ 	.byte	0x04, 0x36
        /*0032*/ 	.short	(.L_16 - .L_15)
.L_15:
        /*0034*/ 	.word	0x00000008
.L_16:


//--------------------- .nv.callgraph             --------------------------
	.section	.nv.callgraph,"",@"SHT_CUDA_CALLGRAPH"
	.align	4
	.sectionentsize	8
	.align		4
        /*0000*/ 	.word	0x00000000
	.align		4
        /*0004*/ 	.word	0xffffffff
	.align		4
        /*0008*/ 	.word	index@(_Z11hello_worldv)
	.align		4
        /*000c*/ 	.word	index@(vprintf)
	.align		4
        /*0010*/ 	.word	0x00000000
	.align		4
        /*0014*/ 	.word	0xfffffffe
	.align		4
        /*0018*/ 	.word	0x00000000
	.align		4
        /*001c*/ 	.word	0xfffffffd
	.align		4
        /*0020*/ 	.word	0x00000000
	.align		4
        /*0024*/ 	.word	0xfffffffc


//--------------------- .nv.constant4             --------------------------
	.section	.nv.constant4,"a",@progbits
	.align	8
	.align		8
.nv.constant4:
        /*0000*/ 	.dword	vprintf
	.align		8
        /*0008*/ 	.dword	$str


//--------------------- .text._Z11hello_worldv    --------------------------
	.section	.text._Z11hello_worldv,"ax",@progbits
	.align	128
        .global         _Z11hello_worldv
        .type           _Z11hello_worldv,@function
        .size           _Z11hello_worldv,(.L_x_2 - _Z11hello_worldv)
        .other          _Z11hello_worldv,@"STO_CUDA_ENTRY STV_DEFAULT"
_Z11hello_worldv:
.text._Z11hello_worldv:
[----:B------:R-:W0:Y:S01]  /*0000*/  LDC R1, c[0x0][0x37c] ;  /* 0x0000df00ff017b82 */ /* 0x000e220000000800 */
[----:B------:R-:W-:Y:S01]  /*0010*/  MOV R0, 0x0 ;  /* 0x0000000000007802 */ /* 0x000fe20000000f00 */
[----:B------:R-:W1:Y:S01]  /*0020*/  LDCU.64 UR4, c[0x4][0x8] ;  /* 0x01000100ff0477ac */ /* 0x000e620008000a00 */
[----:B------:R-:W-:-:S05]  /*0030*/  CS2R R6, SRZ ;  /* 0x0000000000067805 */ /* 0x000fca000001ff00 */
[----:B------:R2:W3:Y:S01]  /*0040*/  LDC.64 R2, c[0x4][R0] ;  /* 0x0100000000027b82 */ /* 0x0004e20000000a00 */
[----:B-1----:R-:W-:Y:S02]  /*0050*/  IMAD.U32 R4, RZ, RZ, UR4 ;  /* 0x00000004ff047e24 */ /* 0x002fe4000f8e00ff */
[----:B--2---:R-:W-:-:S07]  /*0060*/  IMAD.U32 R5, RZ, RZ, UR5 ;  /* 0x00000005ff057e24 */ /* 0x004fce000f8e00ff */
[----:B------:R-:W-:-:S07]  /*0070*/  LEPC R20, `(.L_x_0) ;  /* 0x000000001014794e */ /* 0x000fce0000000000 */
[----:B0--3--:R-:W-:Y:S05]  /*0080*/  CALL.ABS.NOINC R2 ;  /* 0x0000000002007343 */ /* 0x009fea0003c00000 */
.L_x_0:
[----:B------:R-:W-:Y:S05]  /*0090*/  EXIT ;  /* 0x000000000000794d */ /* 0x000fea0003800000 */
.L_x_1:
[----:B------:R-:W-:-:S00]  /*00a0*/  BRA `(.L_x_1) ;  /* 0xfffffffc00fc7947 */ /* 0x000fc0000383ffff */
[----:B------:R-:W-:-:S00]  /*00b0*/  NOP ;  /* 0x0000000000007918 */ /* 0x000fc00000000000 */
        /* <DEDUP_REMOVED lines=12> */
.L_x_2:


//--------------------- .nv.global.init           --------------------------
	.section	.nv.global.init,"aw",@progbits
.nv.global.init:
	.type		$str,@object
	.size		$str,(.L_0 - $str)
$str:
        /*0000*/ 	.byte	0x67, 0x70, 0x75, 0x3a, 0x20, 0x68, 0x65, 0x6c, 0x6c, 0x6f, 0x5f, 0x77, 0x6f, 0x72, 0x6c, 0x64
        /*0010*/ 	.byte	0x0a, 0x00
.L_0:


//--------------------- .nv.shared.reserved.0     --------------------------
	.section	.nv.shared.reserved.0,"aw",@nobits
	.weak		__nv_reservedSMEM_offset_0_alias
	.size		__nv_reservedSMEM_offset_0_alias, 0, 64
	.other		__nv_reservedSMEM_offset_0_alias,@"STO_CUDA_RESERVED_SHARED STV_DEFAULT"
__nv_reservedSMEM_offset_0_alias:
	.zero		0
	.zero		64


//--------------------- .nv.constant0._Z11hello_worldv --------------------------
	.section	.nv.constant0._Z11hello_worldv,"a",@progbits
	.sectionflags	@""
	.align	4
.nv.constant0._Z11hello_worldv:
	.zero		896


//--------------------- SYMBOLS --------------------------

	.type		.nv.reservedSmem.offset0,@object
	.size		.nv.reservedSmem.offset0,0x4
	.type		vprintf,@function
